//
// Generated by NVIDIA NVVM Compiler
//
// Compiler Build ID: CL-36424714
// Cuda compilation tools, release 13.0, V13.0.88
// Based on NVVM 20.0.0
//

.version 9.0
.target sm_100
.address_size 64

	// .globl	_Z14max_pooling_1dPKfPfii

.visible .entry _Z14max_pooling_1dPKfPfii(
	.param .u64 .ptr .align 1 _Z14max_pooling_1dPKfPfii_param_0,
	.param .u64 .ptr .align 1 _Z14max_pooling_1dPKfPfii_param_1,
	.param .u32 _Z14max_pooling_1dPKfPfii_param_2,
	.param .u32 _Z14max_pooling_1dPKfPfii_param_3
)
{
	.reg .pred 	%p<2>;
	.reg .b32 	%r<17>;
	.reg .b32 	%f<8>;
	.reg .b64 	%rd<9>;

	ld.param.u64 	%rd1, [_Z14max_pooling_1dPKfPfii_param_0];
	ld.param.u64 	%rd2, [_Z14max_pooling_1dPKfPfii_param_1];
	ld.param.u32 	%r4, [_Z14max_pooling_1dPKfPfii_param_2];
	ld.param.u32 	%r3, [_Z14max_pooling_1dPKfPfii_param_3];
	shr.s32 	%r5, %r3, 31;
	shr.u32 	%r6, %r5, 30;
	add.s32 	%r7, %r3, %r6;
	shr.s32 	%r1, %r7, 2;
	mov.u32 	%r8, %ctaid.x;
	mov.u32 	%r9, %ntid.x;
	mov.u32 	%r10, %tid.x;
	mad.lo.s32 	%r2, %r8, %r9, %r10;
	mul.lo.s32 	%r11, %r1, %r4;
	setp.ge.s32 	%p1, %r2, %r11;
	@%p1 bra 	$L__BB0_2;
	cvta.to.global.u64 	%rd3, %rd1;
	cvta.to.global.u64 	%rd4, %rd2;
	div.s32 	%r12, %r2, %r1;
	mul.lo.s32 	%r13, %r12, %r1;
	sub.s32 	%r14, %r2, %r13;
	shl.b32 	%r15, %r14, 2;
	mad.lo.s32 	%r16, %r12, %r3, %r15;
	mul.wide.s32 	%rd5, %r16, 4;
	add.s64 	%rd6, %rd3, %rd5;
	ld.global.nc.v4.f32 	{%f1, %f2, %f3, %f4}, [%rd6];
	max.f32 	%f5, %f1, %f2;
	max.f32 	%f6, %f3, %f4;
	max.f32 	%f7, %f5, %f6;
	mul.wide.s32 	%rd7, %r2, 4;
	add.s64 	%rd8, %rd4, %rd7;
	st.global.f32 	[%rd8], %f7;
$L__BB0_2:
	ret;

}


// ===== COMPILED SASS (sm_100) =====

	.target	sm_100

	.elftype	@"ET_EXEC"


//--------------------- .note.nv.tkinfo           --------------------------
	.section	.note.nv.tkinfo,"",@"SHT_NOTE"
	.sectionflags	@"SHF_NOTE_NV_TKINFO"
	.tkinfo
        /*0018*/ 	.word	0x00000002
        /*0030*/ 	.string	""
        /*0030*/ 	.string	"ptxas"
        /*0030*/ 	.string	"Cuda compilation tools, release 13.0, V13.0.88"
        /*0030*/ 	.string	"Build cuda_13.0.r13.0/compiler.36424714_0"
        /*0030*/ 	.string	"-arch sm_100 -m 64 "



//--------------------- .note.nv.cuinfo           --------------------------
	.section	.note.nv.cuinfo,"",@"SHT_NOTE"
	.sectionflags	@"SHF_NOTE_NV_CUINFO"
        /*0018*/ 	.short	0x0002
        /*001a*/ 	.short	0x0064
        /*001c*/ 	.short	0x0082
	.zero		2


//--------------------- .nv.info                  --------------------------
	.section	.nv.info,"",@"SHT_CUDA_INFO"
	.align	4


	//----- nvinfo : EIATTR_REGCOUNT
	.align		4
        /*0000*/ 	.byte	0x04, 0x2f
        /*0002*/ 	.short	(.L_1 - .L_0)
	.align		4
.L_0:
        /*0004*/ 	.word	index@(_Z14max_pooling_1dPKfPfii)
        /*0008*/ 	.word	0x0000000e


	//----- nvinfo : EIATTR_FRAME_SIZE
	.align		4
.L_1:
        /*000c*/ 	.byte	0x04, 0x11
        /*000e*/ 	.short	(.L_3 - .L_2)
	.align		4
.L_2:
        /*0010*/ 	.word	index@(_Z14max_pooling_1dPKfPfii)
        /*0014*/ 	.word	0x00000000


	//----- nvinfo : EIATTR_MIN_STACK_SIZE
	.align		4
.L_3:
        /*0018*/ 	.byte	0x04, 0x12
        /*001a*/ 	.short	(.L_5 - .L_4)
	.align		4
.L_4:
        /*001c*/ 	.word	index@(_Z14max_pooling_1dPKfPfii)
        /*0020*/ 	.word	0x00000000
.L_5:


//--------------------- .nv.compat                --------------------------
	.section	.nv.compat,"",@"SHT_CUDA_COMPAT_INFO"
	.align	4
        /*0000*/ 	.byte	0x02, 0x09, 0x00, 0x00, 0x02, 0x02, 0x01, 0x00, 0x02, 0x05, 0x05, 0x00, 0x03, 0x07, 0x01, 0x01
        /*0010*/ 	.byte	0x02, 0x03, 0x00, 0x00, 0x02, 0x06, 0x01, 0x00, 0x04, 0x0b, 0x08, 0x00, 0x09, 0x00, 0x00, 0x00
        /*0020*/ 	.byte	0x00, 0x00, 0x00, 0x00


//--------------------- .nv.info._Z14max_pooling_1dPKfPfii --------------------------
	.section	.nv.info._Z14max_pooling_1dPKfPfii,"",@"SHT_CUDA_INFO"
	.sectionflags	@""
	.align	4


	//----- nvinfo : EIATTR_CUDA_API_VERSION
	.align		4
        /*0000*/ 	.byte	0x04, 0x37
        /*0002*/ 	.short	(.L_7 - .L_6)
.L_6:
        /*0004*/ 	.word	0x00000082


	//----- nvinfo : EIATTR_KPARAM_INFO
	.align		4
.L_7:
        /*0008*/ 	.byte	0x04, 0x17
        /*000a*/ 	.short	(.L_9 - .L_8)
.L_8:
        /*000c*/ 	.word	0x00000000
        /*0010*/ 	.short	0x0003
        /*0012*/ 	.short	0x0014
        /*0014*/ 	.byte	0x00, 0xf0, 0x11, 0x00


	//----- nvinfo : EIATTR_KPARAM_INFO
	.align		4
.L_9:
        /*0018*/ 	.byte	0x04, 0x17
        /*001a*/ 	.short	(.L_11 - .L_10)
.L_10:
        /*001c*/ 	.word	0x00000000
        /*0020*/ 	.short	0x0002
        /*0022*/ 	.short	0x0010
        /*0024*/ 	.byte	0x00, 0xf0, 0x11, 0x00


	//----- nvinfo : EIATTR_KPARAM_INFO
	.align		4
.L_11:
        /*0028*/ 	.byte	0x04, 0x17
        /*002a*/ 	.short	(.L_13 - .L_12)
.L_12:
        /*002c*/ 	.word	0x00000000
        /*0030*/ 	.short	0x0001
        /*0032*/ 	.short	0x0008
        /*0034*/ 	.byte	0x00, 0xf5, 0x21, 0x00


	//----- nvinfo : EIATTR_KPARAM_INFO
	.align		4
.L_13:
        /*0038*/ 	.byte	0x04, 0x17
        /*003a*/ 	.short	(.L_15 - .L_14)
.L_14:
        /*003c*/ 	.word	0x00000000
        /*0040*/ 	.short	0x0000
        /*0042*/ 	.short	0x0000
        /*0044*/ 	.byte	0x00, 0xf5, 0x21, 0x00


	//----- nvinfo : EIATTR_SPARSE_MMA_MASK
	.align		4
.L_15:
        /*0048*/ 	.byte	0x03, 0x50
        /*004a*/ 	.short	0x0000


	//----- nvinfo : EIATTR_MAXREG_COUNT
	.align		4
        /*004c*/ 	.byte	0x03, 0x1b
        /*004e*/ 	.short	0x00ff


	//----- nvinfo : EIATTR_MERCURY_ISA_VERSION
	.align		4
        /*0050*/ 	.byte	0x03, 0x5f
        /*0052*/ 	.short	0x0101


	//----- nvinfo : EIATTR_VRC_CTA_INIT_COUNT
	.align		4
        /*0054*/ 	.byte	0x02, 0x4a
	.zero		1
	.zero		1


	//----- nvinfo : EIATTR_EXIT_INSTR_OFFSETS
	.align		4
        /*0058*/ 	.byte	0x04, 0x1c
        /*005a*/ 	.short	(.L_17 - .L_16)


	//   ....[0]....
.L_16:
        /*005c*/ 	.word	0x000000b0


	//   ....[1]....
        /*0060*/ 	.word	0x00000330


	//----- nvinfo : EIATTR_CBANK_PARAM_SIZE
	.align		4
.L_17:
        /*0064*/ 	.byte	0x03, 0x19
        /*0066*/ 	.short	0x0018


	//----- nvinfo : EIATTR_PARAM_CBANK
	.align		4
        /*0068*/ 	.byte	0x04, 0x0a
        /*006a*/ 	.short	(.L_19 - .L_18)
	.align		4
.L_18:
        /*006c*/ 	.word	index@(.nv.constant0._Z14max_pooling_1dPKfPfii)
        /*0070*/ 	.short	0x0380
        /*0072*/ 	.short	0x0018


	//----- nvinfo : EIATTR_SW_WAR
	.align		4
.L_19:
        /*0074*/ 	.byte	0x04, 0x36
        /*0076*/ 	.short	(.L_21 - .L_20)
.L_20:
        /*0078*/ 	.word	0x00000008
.L_21:


//--------------------- .nv.callgraph             --------------------------
	.section	.nv.callgraph,"",@"SHT_CUDA_CALLGRAPH"
	.align	4
	.sectionentsize	8
	.align		4
        /*0000*/ 	.word	0x00000000
	.align		4
        /*0004*/ 	.word	0xffffffff
	.align		4
        /*0008*/ 	.word	0x00000000
	.align		4
        /*000c*/ 	.word	0xfffffffe
	.align		4
        /*0010*/ 	.word	0x00000000
	.align		4
        /*0014*/ 	.word	0xfffffffd
	.align		4
        /*0018*/ 	.word	0x00000000
	.align		4
        /*001c*/ 	.word	0xfffffffc


//--------------------- .text._Z14max_pooling_1dPKfPfii --------------------------
	.section	.text._Z14max_pooling_1dPKfPfii,"ax",@progbits
	.align	128
        .global         _Z14max_pooling_1dPKfPfii
        .type           _Z14max_pooling_1dPKfPfii,@function
        .size           _Z14max_pooling_1dPKfPfii,(.L_x_1 - _Z14max_pooling_1dPKfPfii)
        .other          _Z14max_pooling_1dPKfPfii,@"STO_CUDA_ENTRY STV_DEFAULT"
_Z14max_pooling_1dPKfPfii:
.text._Z14max_pooling_1dPKfPfii:
[----:B------:R-:W-:Y:S08]  /*0000*/  LDC R1, c[0x0][0x37c] ;  /* 0x0000df00ff017b82 */ /* 0x000ff00000000800 */
[----:B------:R-:W0:Y:S01]  /*0010*/  LDC.64 R2, c[0x0][0x390] ;  /* 0x0000e400ff027b82 */ /* 0x000e220000000a00 */
[----:B------:R-:W1:Y:S07]  /*0020*/  S2R R7, SR_TID.X ;  /* 0x0000000000077919 */ /* 0x000e6e0000002100 */
[----:B------:R-:W1:Y:S08]  /*0030*/  S2UR UR4, SR_CTAID.X ;  /* 0x00000000000479c3 */ /* 0x000e700000002500 */
[----:B------:R-:W1:Y:S01]  /*0040*/  LDC R4, c[0x0][0x360] ;  /* 0x0000d800ff047b82 */ /* 0x000e620000000800 */
[----:B0-----:R-:W-:-:S04]  /*0050*/  SHF.R.S32.HI R0, RZ, 0x1f, R3 ;  /* 0x0000001fff007819 */ /* 0x001fc80000011403 */
[----:B------:R-:W-:-:S04]  /*0060*/  LEA.HI R0, R0, R3, RZ, 0x2 ;  /* 0x0000000300007211 */ /* 0x000fc800078f10ff */
[----:B------:R-:W-:Y:S01]  /*0070*/  SHF.R.S32.HI R5, RZ, 0x2, R0 ;  /* 0x00000002ff057819 */ /* 0x000fe20000011400 */
[----:B-1----:R-:W-:-:S04]  /*0080*/  IMAD R0, R4, UR4, R7 ;  /* 0x0000000404007c24 */ /* 0x002fc8000f8e0207 */
[----:B------:R-:W-:-:S05]  /*0090*/  IMAD R7, R5, R2, RZ ;  /* 0x0000000205077224 */ /* 0x000fca00078e02ff */
[----:B------:R-:W-:-:S13]  /*00a0*/  ISETP.GE.AND P0, PT, R0, R7, PT ;  /* 0x000000070000720c */ /* 0x000fda0003f06270 */
[----:B------:R-:W-:Y:S05]  /*00b0*/  @P0 EXIT ;  /* 0x000000000000094d */ /* 0x000fea0003800000 */
[-C--:B------:R-:W-:Y:S01]  /*00c0*/  IABS R9, R5.reuse ;  /* 0x0000000500097213 */ /* 0x080fe20000000000 */
[----:B------:R-:W0:Y:S01]  /*00d0*/  LDCU.64 UR4, c[0x0][0x358] ;  /* 0x00006b00ff0477ac */ /* 0x000e220008000a00 */
[----:B------:R-:W-:Y:S02]  /*00e0*/  IABS R8, R0 ;  /* 0x0000000000087213 */ /* 0x000fe40000000000 */
[----:B------:R-:W1:Y:S01]  /*00f0*/  I2F.RP R2, R9 ;  /* 0x0000000900027306 */ /* 0x000e620000209400 */
[----:B------:R-:W-:-:S07]  /*0100*/  IABS R10, R5 ;  /* 0x00000005000a7213 */ /* 0x000fce0000000000 */
[----:B-1----:R-:W1:Y:S02]  /*0110*/  MUFU.RCP R2, R2 ;  /* 0x0000000200027308 */ /* 0x002e640000001000 */
[----:B-1----:R-:W-:Y:S02]  /*0120*/  VIADD R6, R2, 0xffffffe ;  /* 0x0ffffffe02067836 */ /* 0x002fe40000000000 */
[----:B------:R-:W-:-:S04]  /*0130*/  IMAD.MOV R2, RZ, RZ, -R10 ;  /* 0x000000ffff027224 */ /* 0x000fc800078e0a0a */
[----:B------:R1:W2:Y:S02]  /*0140*/  F2I.FTZ.U32.TRUNC.NTZ R7, R6 ;  /* 0x0000000600077305 */ /* 0x0002a4000021f000 */
[----:B-1----:R-:W-:Y:S02]  /*0150*/  IMAD.MOV.U32 R6, RZ, RZ, RZ ;  /* 0x000000ffff067224 */ /* 0x002fe400078e00ff */
[----:B--2---:R-:W-:-:S04]  /*0160*/  IMAD.MOV R4, RZ, RZ, -R7 ;  /* 0x000000ffff047224 */ /* 0x004fc800078e0a07 */
[----:B------:R-:W-:Y:S01]  /*0170*/  IMAD R11, R4, R9, RZ ;  /* 0x00000009040b7224 */ /* 0x000fe200078e02ff */
[----:B------:R-:W-:-:S03]  /*0180*/  MOV R4, R8 ;  /* 0x0000000800047202 */ /* 0x000fc60000000f00 */
[----:B------:R-:W-:-:S06]  /*0190*/  IMAD.HI.U32 R7, R7, R11, R6 ;  /* 0x0000000b07077227 */ /* 0x000fcc00078e0006 */
[----:B------:R-:W-:-:S04]  /*01a0*/  IMAD.HI.U32 R7, R7, R4, RZ ;  /* 0x0000000407077227 */ /* 0x000fc800078e00ff */
[----:B------:R-:W-:-:S05]  /*01b0*/  IMAD R2, R7, R2, R4 ;  /* 0x0000000207027224 */ /* 0x000fca00078e0204 */
[----:B------:R-:W-:-:S13]  /*01c0*/  ISETP.GT.U32.AND P2, PT, R9, R2, PT ;  /* 0x000000020900720c */ /* 0x000fda0003f44070 */
[-C--:B------:R-:W-:Y:S01]  /*01d0*/  @!P2 IADD3 R2, PT, PT, R2, -R9.reuse, RZ ;  /* 0x800000090202a210 */ /* 0x080fe20007ffe0ff */
[----:B------:R-:W-:Y:S01]  /*01e0*/  @!P2 VIADD R7, R7, 0x1 ;  /* 0x000000010707a836 */ /* 0x000fe20000000000 */
[----:B------:R-:W-:Y:S02]  /*01f0*/  ISETP.NE.AND P2, PT, R5, RZ, PT ;  /* 0x000000ff0500720c */ /* 0x000fe40003f45270 */
[----:B------:R-:W-:Y:S02]  /*0200*/  ISETP.GE.U32.AND P0, PT, R2, R9, PT ;  /* 0x000000090200720c */ /* 0x000fe40003f06070 */
[----:B------:R-:W-:-:S04]  /*0210*/  LOP3.LUT R2, R0, R5, RZ, 0x3c, !PT ;  /* 0x0000000500027212 */ /* 0x000fc800078e3cff */
[----:B------:R-:W-:-:S07]  /*0220*/  ISETP.GE.AND P1, PT, R2, RZ, PT ;  /* 0x000000ff0200720c */ /* 0x000fce0003f26270 */
[----:B------:R-:W-:-:S05]  /*0230*/  @P0 IADD3 R7, PT, PT, R7, 0x1, RZ ;  /* 0x0000000107070810 */ /* 0x000fca0007ffe0ff */
[----:B------:R-:W-:Y:S02]  /*0240*/  IMAD.MOV.U32 R2, RZ, RZ, R7 ;  /* 0x000000ffff027224 */ /* 0x000fe400078e0007 */
[----:B------:R-:W1:Y:S03]  /*0250*/  LDC.64 R6, c[0x0][0x380] ;  /* 0x0000e000ff067b82 */ /* 0x000e660000000a00 */
[----:B------:R-:W-:Y:S02]  /*0260*/  @!P1 IADD3 R2, PT, PT, -R2, RZ, RZ ;  /* 0x000000ff02029210 */ /* 0x000fe40007ffe1ff */
[----:B------:R-:W-:-:S05]  /*0270*/  @!P2 LOP3.LUT R2, RZ, R5, RZ, 0x33, !PT ;  /* 0x00000005ff02a212 */ /* 0x000fca00078e33ff */
[----:B------:R-:W-:-:S04]  /*0280*/  IMAD.MOV R4, RZ, RZ, -R2 ;  /* 0x000000ffff047224 */ /* 0x000fc800078e0a02 */
[----:B------:R-:W-:-:S05]  /*0290*/  IMAD R5, R5, R4, R0 ;  /* 0x0000000405057224 */ /* 0x000fca00078e0200 */
[----:B------:R-:W-:-:S05]  /*02a0*/  SHF.L.U32 R5, R5, 0x2, RZ ;  /* 0x0000000205057819 */ /* 0x000fca00000006ff */
[----:B------:R-:W-:Y:S02]  /*02b0*/  IMAD R3, R2, R3, R5 ;  /* 0x0000000302037224 */ /* 0x000fe400078e0205 */
[----:B------:R-:W2:Y:S02]  /*02c0*/  LDC.64 R4, c[0x0][0x388] ;  /* 0x0000e200ff047b82 */ /* 0x000ea40000000a00 */
[----:B-1----:R-:W-:-:S05]  /*02d0*/  IMAD.WIDE R2, R3, 0x4, R6 ;  /* 0x0000000403027825 */ /* 0x002fca00078e0206 */
[----:B0-----:R-:W3:Y:S01]  /*02e0*/  LDG.E.128.CONSTANT R8, desc[UR4][R2.64] ;  /* 0x0000000402087981 */ /* 0x001ee2000c1e9d00 */
[----:B--2---:R-:W-:Y:S01]  /*02f0*/  IMAD.WIDE R4, R0, 0x4, R4 ;  /* 0x0000000400047825 */ /* 0x004fe200078e0204 */
[----:B---3--:R-:W-:-:S04]  /*0300*/  FMNMX R10, R10, R11, !PT ;  /* 0x0000000b0a0a7209 */ /* 0x008fc80007800000 */
[----:B------:R-:W-:-:S05]  /*0310*/  FMNMX3 R9, R8, R9, R10, !PT ;  /* 0x0000000908097276 */ /* 0x000fca000780000a */
[----:B------:R-:W-:Y:S01]  /*0320*/  STG.E desc[UR4][R4.64], R9 ;  /* 0x0000000904007986 */ /* 0x000fe2000c101904 */
[----:B------:R-:W-:Y:S05]  /*0330*/  EXIT ;  /* 0x000000000000794d */ /* 0x000fea0003800000 */
.L_x_0:
[----:B------:R-:W-:-:S00]  /*0340*/  BRA `(.L_x_0) ;  /* 0xfffffffc00fc7947 */ /* 0x000fc0000383ffff */
[----:B------:R-:W-:-:S00]  /*0350*/  NOP ;  /* 0x0000000000007918 */ /* 0x000fc00000000000 */
        /* <DEDUP_REMOVED lines=10> */
.L_x_1:


//--------------------- .nv.shared.reserved.0     --------------------------
	.section	.nv.shared.reserved.0,"aw",@nobits
	.weak		__nv_reservedSMEM_offset_0_alias
	.size		__nv_reservedSMEM_offset_0_alias, 0, 64
	.other		__nv_reservedSMEM_offset_0_alias,@"STO_CUDA_RESERVED_SHARED STV_DEFAULT"
__nv_reservedSMEM_offset_0_alias:
	.zero		0
	.zero		64


//--------------------- .nv.constant0._Z14max_pooling_1dPKfPfii --------------------------
	.section	.nv.constant0._Z14max_pooling_1dPKfPfii,"a",@progbits
	.sectionflags	@""
	.align	4
.nv.constant0._Z14max_pooling_1dPKfPfii:
	.zero		920


//--------------------- SYMBOLS --------------------------

	.type		.nv.reservedSmem.offset0,@object
	.size		.nv.reservedSmem.offset0,0x4
